//
// Generated by NVIDIA NVVM Compiler
//
// Compiler Build ID: CL-36424714
// Cuda compilation tools, release 13.0, V13.0.88
// Based on NVVM 20.0.0
//

.version 9.0
.target sm_100
.address_size 64

	// .globl	_Z10threadcallv
.extern .func  (.param .b32 func_retval0) vprintf
(
	.param .b64 vprintf_param_0,
	.param .b64 vprintf_param_1
)
;
.global .align 1 .b8 $str[21] = {66, 68, 58, 37, 100, 32, 32, 66, 73, 58, 37, 100, 32, 32, 84, 73, 58, 37, 100, 10};

.visible .entry _Z10threadcallv()
{
	.local .align 8 .b8 	__local_depot0[16];
	.reg .b64 	%SP;
	.reg .b64 	%SPL;
	.reg .b32 	%r<6>;
	.reg .b64 	%rd<5>;

	mov.u64 	%SPL, __local_depot0;
	cvta.local.u64 	%SP, %SPL;
	add.u64 	%rd1, %SP, 0;
	add.u64 	%rd2, %SPL, 0;
	mov.u32 	%r1, %ntid.x;
	mov.u32 	%r2, %ctaid.x;
	mov.u32 	%r3, %tid.x;
	st.local.v2.u32 	[%rd2], {%r1, %r2};
	st.local.u32 	[%rd2+8], %r3;
	mov.u64 	%rd3, $str;
	cvta.global.u64 	%rd4, %rd3;
	{ // callseq 0, 0
	.param .b64 param0;
	st.param.b64 	[param0], %rd4;
	.param .b64 param1;
	st.param.b64 	[param1], %rd1;
	.param .b32 retval0;
	call.uni (retval0), 
	vprintf, 
	(
	param0, 
	param1
	);
	ld.param.b32 	%r4, [retval0];
	} // callseq 0
	ret;

}


// ===== COMPILED SASS (sm_100) =====

	.target	sm_100

	.elftype	@"ET_EXEC"


//--------------------- .note.nv.tkinfo           --------------------------
	.section	.note.nv.tkinfo,"",@"SHT_NOTE"
	.sectionflags	@"SHF_NOTE_NV_TKINFO"
	.tkinfo
        /*0018*/ 	.word	0x00000002
        /*0030*/ 	.string	""
        /*0030*/ 	.string	"ptxas"
        /*0030*/ 	.string	"Cuda compilation tools, release 13.0, V13.0.88"
        /*0030*/ 	.string	"Build cuda_13.0.r13.0/compiler.36424714_0"
        /*0030*/ 	.string	"-arch sm_100 -m 64 "



//--------------------- .note.nv.cuinfo           --------------------------
	.section	.note.nv.cuinfo,"",@"SHT_NOTE"
	.sectionflags	@"SHF_NOTE_NV_CUINFO"
        /*0018*/ 	.short	0x0002
        /*001a*/ 	.short	0x0064
        /*001c*/ 	.short	0x0082
	.zero		2


//--------------------- .nv.info                  --------------------------
	.section	.nv.info,"",@"SHT_CUDA_INFO"
	.align	4


	//----- nvinfo : EIATTR_REGCOUNT
	.align		4
        /*0000*/ 	.byte	0x04, 0x2f
        /*0002*/ 	.short	(.L_2 - .L_1)
	.align		4
.L_1:
        /*0004*/ 	.word	index@(_Z10threadcallv)
        /*0008*/ 	.word	0x00000018


	//----- nvinfo : EIATTR_FRAME_SIZE
	.align		4
.L_2:
        /*000c*/ 	.byte	0x04, 0x11
        /*000e*/ 	.short	(.L_4 - .L_3)
	.align		4
.L_3:
        /*0010*/ 	.word	index@(_Z10threadcallv)
        /*0014*/ 	.word	0x00000010


	//----- nvinfo : EIATTR_MIN_STACK_SIZE
	.align		4
.L_4:
        /*0018*/ 	.byte	0x04, 0x12
        /*001a*/ 	.short	(.L_6 - .L_5)
	.align		4
.L_5:
        /*001c*/ 	.word	index@(_Z10threadcallv)
        /*0020*/ 	.word	0x00000010
.L_6:


//--------------------- .nv.compat                --------------------------
	.section	.nv.compat,"",@"SHT_CUDA_COMPAT_INFO"
	.align	4
        /*0000*/ 	.byte	0x02, 0x09, 0x00, 0x00, 0x02, 0x02, 0x01, 0x00, 0x02, 0x05, 0x05, 0x00, 0x03, 0x07, 0x01, 0x01
        /*0010*/ 	.byte	0x02, 0x03, 0x00, 0x00, 0x02, 0x06, 0x01, 0x00, 0x04, 0x0b, 0x08, 0x00, 0x09, 0x00, 0x00, 0x00
        /*0020*/ 	.byte	0x00, 0x00, 0x00, 0x00


//--------------------- .nv.info._Z10threadcallv  --------------------------
	.section	.nv.info._Z10threadcallv,"",@"SHT_CUDA_INFO"
	.sectionflags	@""
	.align	4


	//----- nvinfo : EIATTR_CUDA_API_VERSION
	.align		4
        /*0000*/ 	.byte	0x04, 0x37
        /*0002*/ 	.short	(.L_8 - .L_7)
.L_7:
        /*0004*/ 	.word	0x00000082


	//----- nvinfo : EIATTR_SPARSE_MMA_MASK
	.align		4
.L_8:
        /*0008*/ 	.byte	0x03, 0x50
        /*000a*/ 	.short	0x0000


	//----- nvinfo : EIATTR_MAXREG_COUNT
	.align		4
        /*000c*/ 	.byte	0x03, 0x1b
        /*000e*/ 	.short	0x00ff


	//----- nvinfo : EIATTR_EXTERNS
	.align		4
        /*0010*/ 	.byte	0x04, 0x0f
        /*0012*/ 	.short	(.L_10 - .L_9)


	//   ....[0]....
	.align		4
.L_9:
        /*0014*/ 	.word	index@(vprintf)


	//----- nvinfo : EIATTR_MERCURY_ISA_VERSION
	.align		4
.L_10:
        /*0018*/ 	.byte	0x03, 0x5f
        /*001a*/ 	.short	0x0101


	//----- nvinfo : EIATTR_VRC_CTA_INIT_COUNT
	.align		4
        /*001c*/ 	.byte	0x02, 0x4a
	.zero		1
	.zero		1


	//----- nvinfo : EIATTR_SYSCALL_OFFSETS
	.align		4
        /*0020*/ 	.byte	0x04, 0x46
        /*0022*/ 	.short	(.L_12 - .L_11)


	//   ....[0]....
.L_11:
        /*0024*/ 	.word	0x00000110


	//----- nvinfo : EIATTR_EXIT_INSTR_OFFSETS
	.align		4
.L_12:
        /*0028*/ 	.byte	0x04, 0x1c
        /*002a*/ 	.short	(.L_14 - .L_13)


	//   ....[0]....
.L_13:
        /*002c*/ 	.word	0x00000120


	//----- nvinfo : EIATTR_SW_WAR
	.align		4
.L_14:
        /*0030*/ 	.byte	0x04, 0x36
        /*0032*/ 	.short	(.L_16 - .L_15)
.L_15:
        /*0034*/ 	.word	0x00000008
.L_16:


//--------------------- .nv.callgraph             --------------------------
	.section	.nv.callgraph,"",@"SHT_CUDA_CALLGRAPH"
	.align	4
	.sectionentsize	8
	.align		4
        /*0000*/ 	.word	0x00000000
	.align		4
        /*0004*/ 	.word	0xffffffff
	.align		4
        /*0008*/ 	.word	index@(_Z10threadcallv)
	.align		4
        /*000c*/ 	.word	index@(vprintf)
	.align		4
        /*0010*/ 	.word	0x00000000
	.align		4
        /*0014*/ 	.word	0xfffffffe
	.align		4
        /*0018*/ 	.word	0x00000000
	.align		4
        /*001c*/ 	.word	0xfffffffd
	.align		4
        /*0020*/ 	.word	0x00000000
	.align		4
        /*0024*/ 	.word	0xfffffffc


//--------------------- .nv.constant4             --------------------------
	.section	.nv.constant4,"a",@progbits
	.align	8
	.align		8
.nv.constant4:
        /*0000*/ 	.dword	vprintf
	.align		8
        /*0008*/ 	.dword	$str


//--------------------- .text._Z10threadcallv     --------------------------
	.section	.text._Z10threadcallv,"ax",@progbits
	.align	128
        .global         _Z10threadcallv
        .type           _Z10threadcallv,@function
        .size           _Z10threadcallv,(.L_x_2 - _Z10threadcallv)
        .other          _Z10threadcallv,@"STO_CUDA_ENTRY STV_DEFAULT"
_Z10threadcallv:
.text._Z10threadcallv:
[----:B------:R-:W0:Y:S01]  /*0000*/  LDC R1, c[0x0][0x37c] ;  /* 0x0000df00ff017b82 */ /* 0x000e220000000800 */
[----:B------:R-:W1:Y:S01]  /*0010*/  S2R R10, SR_TID.X ;  /* 0x00000000000a7919 */ /* 0x000e620000002100 */
[----:B------:R-:W2:Y:S06]  /*0020*/  LDCU UR5, c[0x0][0x2fc] ;  /* 0x00005f80ff0577ac */ /* 0x000eac0008000800 */
[----:B------:R-:W3:Y:S01]  /*0030*/  LDC R8, c[0x0][0x360] ;  /* 0x0000d800ff087b82 */ /* 0x000ee20000000800 */
[----:B0-----:R-:W-:Y:S01]  /*0040*/  VIADD R1, R1, 0xfffffff0 ;  /* 0xfffffff001017836 */ /* 0x001fe20000000000 */
[----:B------:R-:W3:Y:S01]  /*0050*/  S2R R9, SR_CTAID.X ;  /* 0x0000000000097919 */ /* 0x000ee20000002500 */
[----:B------:R-:W-:Y:S01]  /*0060*/  MOV R0, 0x0 ;  /* 0x0000000000007802 */ /* 0x000fe20000000f00 */
[----:B------:R-:W0:Y:S04]  /*0070*/  LDCU UR4, c[0x0][0x2f8] ;  /* 0x00005f00ff0477ac */ /* 0x000e280008000800 */
[----:B------:R4:W5:Y:S01]  /*0080*/  LDC.64 R2, c[0x4][R0] ;  /* 0x0100000000027b82 */ /* 0x0009620000000a00 */
[----:B------:R-:W2:Y:S01]  /*0090*/  LDCU.64 UR6, c[0x4][0x8] ;  /* 0x01000100ff0677ac */ /* 0x000ea20008000a00 */
[----:B0-----:R-:W-:Y:S01]  /*00a0*/  IADD3 R6, P0, PT, R1, UR4, RZ ;  /* 0x0000000401067c10 */ /* 0x001fe2000ff1e0ff */
[----:B--2---:R-:W-:Y:S01]  /*00b0*/  IMAD.U32 R4, RZ, RZ, UR6 ;  /* 0x00000006ff047e24 */ /* 0x004fe2000f8e00ff */
[----:B------:R-:W-:-:S03]  /*00c0*/  MOV R5, UR7 ;  /* 0x0000000700057c02 */ /* 0x000fc60008000f00 */
[----:B------:R-:W-:Y:S01]  /*00d0*/  IMAD.X R7, RZ, RZ, UR5, P0 ;  /* 0x00000005ff077e24 */ /* 0x000fe200080e06ff */
[----:B-1----:R4:W-:Y:S04]  /*00e0*/  STL [R1+0x8], R10 ;  /* 0x0000080a01007387 */ /* 0x0029e80000100800 */
[----:B---3--:R4:W-:Y:S03]  /*00f0*/  STL.64 [R1], R8 ;  /* 0x0000000801007387 */ /* 0x0089e60000100a00 */
[----:B------:R-:W-:-:S07]  /*0100*/  LEPC R20, `(.L_x_0) ;  /* 0x000000001014794e */ /* 0x000fce0000000000 */
[----:B----45:R-:W-:Y:S05]  /*0110*/  CALL.ABS.NOINC R2 ;  /* 0x0000000002007343 */ /* 0x030fea0003c00000 */
.L_x_0:
[----:B------:R-:W-:Y:S05]  /*0120*/  EXIT ;  /* 0x000000000000794d */ /* 0x000fea0003800000 */
.L_x_1:
[----:B------:R-:W-:-:S00]  /*0130*/  BRA `(.L_x_1) ;  /* 0xfffffffc00fc7947 */ /* 0x000fc0000383ffff */
[----:B------:R-:W-:-:S00]  /*0140*/  NOP ;  /* 0x0000000000007918 */ /* 0x000fc00000000000 */
        /* <DEDUP_REMOVED lines=11> */
.L_x_2:


//--------------------- .nv.global.init           --------------------------
	.section	.nv.global.init,"aw",@progbits
.nv.global.init:
	.type		$str,@object
	.size		$str,(.L_0 - $str)
$str:
        /*0000*/ 	.byte	0x42, 0x44, 0x3a, 0x25, 0x64, 0x20, 0x20, 0x42, 0x49, 0x3a, 0x25, 0x64, 0x20, 0x20, 0x54, 0x49
        /*0010*/ 	.byte	0x3a, 0x25, 0x64, 0x0a, 0x00
.L_0:


//--------------------- .nv.shared.reserved.0     --------------------------
	.section	.nv.shared.reserved.0,"aw",@nobits
	.weak		__nv_reservedSMEM_offset_0_alias
	.size		__nv_reservedSMEM_offset_0_alias, 0, 64
	.other		__nv_reservedSMEM_offset_0_alias,@"STO_CUDA_RESERVED_SHARED STV_DEFAULT"
__nv_reservedSMEM_offset_0_alias:
	.zero		0
	.zero		64


//--------------------- .nv.constant0._Z10threadcallv --------------------------
	.section	.nv.constant0._Z10threadcallv,"a",@progbits
	.sectionflags	@""
	.align	4
.nv.constant0._Z10threadcallv:
	.zero		896


//--------------------- SYMBOLS --------------------------

	.type		.nv.reservedSmem.offset0,@object
	.size		.nv.reservedSmem.offset0,0x4
	.type		vprintf,@function
